//
// Generated by NVIDIA NVVM Compiler
//
// Compiler Build ID: CL-36424714
// Cuda compilation tools, release 13.0, V13.0.88
// Based on NVVM 20.0.0
//

.version 9.0
.target sm_100
.address_size 64

	// .globl	_Z17GpuConv1DOnDeviceiiPfPS_
.extern .shared .align 16 .b8 yj[];

.visible .entry _Z17GpuConv1DOnDeviceiiPfPS_(
	.param .u32 _Z17GpuConv1DOnDeviceiiPfPS__param_0,
	.param .u32 _Z17GpuConv1DOnDeviceiiPfPS__param_1,
	.param .u64 .ptr .align 1 _Z17GpuConv1DOnDeviceiiPfPS__param_2,
	.param .u64 .ptr .align 1 _Z17GpuConv1DOnDeviceiiPfPS__param_3
)
{
	.reg .pred 	%p<14>;
	.reg .b32 	%r<31>;
	.reg .b32 	%f<79>;
	.reg .b64 	%rd<15>;

	ld.param.u32 	%r18, [_Z17GpuConv1DOnDeviceiiPfPS__param_0];
	ld.param.u32 	%r19, [_Z17GpuConv1DOnDeviceiiPfPS__param_1];
	ld.param.u64 	%rd2, [_Z17GpuConv1DOnDeviceiiPfPS__param_2];
	ld.param.u64 	%rd3, [_Z17GpuConv1DOnDeviceiiPfPS__param_3];
	cvta.to.global.u64 	%rd1, %rd3;
	mov.u32 	%r20, %ctaid.x;
	mov.u32 	%r1, %ntid.x;
	mov.u32 	%r2, %tid.x;
	mad.lo.s32 	%r3, %r20, %r1, %r2;
	setp.ge.s32 	%p1, %r3, %r18;
	@%p1 bra 	$L__BB0_2;
	ld.global.u64 	%rd4, [%rd1];
	cvta.to.global.u64 	%rd5, %rd4;
	mul.lo.s32 	%r21, %r3, 3;
	mul.wide.s32 	%rd6, %r21, 4;
	add.s64 	%rd7, %rd5, %rd6;
	ld.global.f32 	%f63, [%rd7];
	ld.global.f32 	%f62, [%rd7+4];
	ld.global.f32 	%f61, [%rd7+8];
$L__BB0_2:
	setp.lt.s32 	%p2, %r19, 1;
	mov.f32 	%f73, 0f00000000;
	mov.f32 	%f74, %f73;
	mov.f32 	%f75, %f73;
	@%p2 bra 	$L__BB0_15;
	mov.u32 	%r23, yj;
	mad.lo.s32 	%r4, %r2, 12, %r23;
	mov.b32 	%r28, 0;
	mov.f32 	%f73, 0f00000000;
	mov.u32 	%r27, %r19;
	mov.u32 	%r29, %r28;
$L__BB0_4:
	min.s32 	%r8, %r1, %r27;
	max.s32 	%r9, %r8, 1;
	mad.lo.s32 	%r10, %r28, %r1, %r2;
	setp.ge.s32 	%p3, %r10, %r19;
	@%p3 bra 	$L__BB0_6;
	ld.global.u64 	%rd8, [%rd1+8];
	cvta.to.global.u64 	%rd9, %rd8;
	mul.lo.s32 	%r24, %r10, 3;
	mul.wide.s32 	%rd10, %r24, 4;
	add.s64 	%rd11, %rd9, %rd10;
	ld.global.f32 	%f43, [%rd11];
	st.shared.f32 	[%r4], %f43;
	ld.global.f32 	%f44, [%rd11+4];
	st.shared.f32 	[%r4+4], %f44;
	ld.global.f32 	%f45, [%rd11+8];
	st.shared.f32 	[%r4+8], %f45;
$L__BB0_6:
	setp.ge.s32 	%p4, %r3, %r18;
	bar.sync 	0;
	setp.le.s32 	%p5, %r19, %r29;
	or.pred  	%p6, %p4, %p5;
	@%p6 bra 	$L__BB0_14;
	and.b32  	%r11, %r9, 3;
	setp.lt.s32 	%p7, %r8, 4;
	@%p7 bra 	$L__BB0_10;
	ld.shared.f32 	%f46, [%r4];
	add.f32 	%f10, %f63, %f46;
	ld.shared.f32 	%f47, [%r4+4];
	add.f32 	%f11, %f62, %f47;
	ld.shared.f32 	%f48, [%r4+8];
	add.f32 	%f12, %f61, %f48;
	and.b32  	%r25, %r9, 2147483644;
	neg.s32 	%r30, %r25;
$L__BB0_9:
	add.f32 	%f49, %f10, %f75;
	add.f32 	%f50, %f11, %f74;
	add.f32 	%f51, %f12, %f73;
	add.f32 	%f52, %f10, %f49;
	add.f32 	%f53, %f11, %f50;
	add.f32 	%f54, %f12, %f51;
	add.f32 	%f55, %f10, %f52;
	add.f32 	%f56, %f11, %f53;
	add.f32 	%f57, %f12, %f54;
	add.f32 	%f75, %f10, %f55;
	add.f32 	%f74, %f11, %f56;
	add.f32 	%f73, %f12, %f57;
	add.s32 	%r30, %r30, 4;
	setp.ne.s32 	%p8, %r30, 0;
	@%p8 bra 	$L__BB0_9;
$L__BB0_10:
	setp.eq.s32 	%p9, %r11, 0;
	@%p9 bra 	$L__BB0_14;
	ld.shared.f32 	%f58, [%r4];
	add.f32 	%f22, %f63, %f58;
	ld.shared.f32 	%f59, [%r4+4];
	add.f32 	%f23, %f62, %f59;
	ld.shared.f32 	%f60, [%r4+8];
	add.f32 	%f24, %f61, %f60;
	add.f32 	%f75, %f22, %f75;
	add.f32 	%f74, %f23, %f74;
	add.f32 	%f73, %f24, %f73;
	setp.eq.s32 	%p10, %r11, 1;
	@%p10 bra 	$L__BB0_14;
	add.f32 	%f75, %f22, %f75;
	add.f32 	%f74, %f23, %f74;
	add.f32 	%f73, %f24, %f73;
	setp.eq.s32 	%p11, %r11, 2;
	@%p11 bra 	$L__BB0_14;
	add.f32 	%f75, %f22, %f75;
	add.f32 	%f74, %f23, %f74;
	add.f32 	%f73, %f24, %f73;
$L__BB0_14:
	bar.sync 	0;
	add.s32 	%r29, %r29, %r1;
	add.s32 	%r28, %r28, 1;
	setp.lt.s32 	%p12, %r29, %r19;
	sub.s32 	%r27, %r27, %r1;
	@%p12 bra 	$L__BB0_4;
$L__BB0_15:
	setp.ge.s32 	%p13, %r3, %r18;
	@%p13 bra 	$L__BB0_17;
	mul.lo.s32 	%r26, %r3, 3;
	cvta.to.global.u64 	%rd12, %rd2;
	mul.wide.s32 	%rd13, %r26, 4;
	add.s64 	%rd14, %rd12, %rd13;
	st.global.f32 	[%rd14], %f75;
	st.global.f32 	[%rd14+4], %f74;
	st.global.f32 	[%rd14+8], %f73;
$L__BB0_17:
	ret;

}


// ===== COMPILED SASS (sm_100) =====

	.target	sm_100

	.elftype	@"ET_EXEC"


//--------------------- .note.nv.tkinfo           --------------------------
	.section	.note.nv.tkinfo,"",@"SHT_NOTE"
	.sectionflags	@"SHF_NOTE_NV_TKINFO"
	.tkinfo
        /*0018*/ 	.word	0x00000002
        /*0030*/ 	.string	""
        /*0030*/ 	.string	"ptxas"
        /*0030*/ 	.string	"Cuda compilation tools, release 13.0, V13.0.88"
        /*0030*/ 	.string	"Build cuda_13.0.r13.0/compiler.36424714_0"
        /*0030*/ 	.string	"-arch sm_100 -m 64 "



//--------------------- .note.nv.cuinfo           --------------------------
	.section	.note.nv.cuinfo,"",@"SHT_NOTE"
	.sectionflags	@"SHF_NOTE_NV_CUINFO"
        /*0018*/ 	.short	0x0002
        /*001a*/ 	.short	0x0064
        /*001c*/ 	.short	0x0082
	.zero		2


//--------------------- .nv.info                  --------------------------
	.section	.nv.info,"",@"SHT_CUDA_INFO"
	.align	4


	//----- nvinfo : EIATTR_REGCOUNT
	.align		4
        /*0000*/ 	.byte	0x04, 0x2f
        /*0002*/ 	.short	(.L_1 - .L_0)
	.align		4
.L_0:
        /*0004*/ 	.word	index@(_Z17GpuConv1DOnDeviceiiPfPS_)
        /*0008*/ 	.word	0x00000019


	//----- nvinfo : EIATTR_FRAME_SIZE
	.align		4
.L_1:
        /*000c*/ 	.byte	0x04, 0x11
        /*000e*/ 	.short	(.L_3 - .L_2)
	.align		4
.L_2:
        /*0010*/ 	.word	index@(_Z17GpuConv1DOnDeviceiiPfPS_)
        /*0014*/ 	.word	0x00000000


	//----- nvinfo : EIATTR_MIN_STACK_SIZE
	.align		4
.L_3:
        /*0018*/ 	.byte	0x04, 0x12
        /*001a*/ 	.short	(.L_5 - .L_4)
	.align		4
.L_4:
        /*001c*/ 	.word	index@(_Z17GpuConv1DOnDeviceiiPfPS_)
        /*0020*/ 	.word	0x00000000
.L_5:


//--------------------- .nv.compat                --------------------------
	.section	.nv.compat,"",@"SHT_CUDA_COMPAT_INFO"
	.align	4
        /*0000*/ 	.byte	0x02, 0x09, 0x00, 0x00, 0x02, 0x02, 0x01, 0x00, 0x02, 0x05, 0x05, 0x00, 0x03, 0x07, 0x01, 0x01
        /*0010*/ 	.byte	0x02, 0x03, 0x00, 0x00, 0x02, 0x06, 0x01, 0x00, 0x04, 0x0b, 0x08, 0x00, 0x09, 0x00, 0x00, 0x00
        /*0020*/ 	.byte	0x00, 0x00, 0x00, 0x00


//--------------------- .nv.info._Z17GpuConv1DOnDeviceiiPfPS_ --------------------------
	.section	.nv.info._Z17GpuConv1DOnDeviceiiPfPS_,"",@"SHT_CUDA_INFO"
	.sectionflags	@""
	.align	4


	//----- nvinfo : EIATTR_CUDA_API_VERSION
	.align		4
        /*0000*/ 	.byte	0x04, 0x37
        /*0002*/ 	.short	(.L_7 - .L_6)
.L_6:
        /*0004*/ 	.word	0x00000082


	//----- nvinfo : EIATTR_KPARAM_INFO
	.align		4
.L_7:
        /*0008*/ 	.byte	0x04, 0x17
        /*000a*/ 	.short	(.L_9 - .L_8)
.L_8:
        /*000c*/ 	.word	0x00000000
        /*0010*/ 	.short	0x0003
        /*0012*/ 	.short	0x0010
        /*0014*/ 	.byte	0x00, 0xf5, 0x21, 0x00


	//----- nvinfo : EIATTR_KPARAM_INFO
	.align		4
.L_9:
        /*0018*/ 	.byte	0x04, 0x17
        /*001a*/ 	.short	(.L_11 - .L_10)
.L_10:
        /*001c*/ 	.word	0x00000000
        /*0020*/ 	.short	0x0002
        /*0022*/ 	.short	0x0008
        /*0024*/ 	.byte	0x00, 0xf5, 0x21, 0x00


	//----- nvinfo : EIATTR_KPARAM_INFO
	.align		4
.L_11:
        /*0028*/ 	.byte	0x04, 0x17
        /*002a*/ 	.short	(.L_13 - .L_12)
.L_12:
        /*002c*/ 	.word	0x00000000
        /*0030*/ 	.short	0x0001
        /*0032*/ 	.short	0x0004
        /*0034*/ 	.byte	0x00, 0xf0, 0x11, 0x00


	//----- nvinfo : EIATTR_KPARAM_INFO
	.align		4
.L_13:
        /*0038*/ 	.byte	0x04, 0x17
        /*003a*/ 	.short	(.L_15 - .L_14)
.L_14:
        /*003c*/ 	.word	0x00000000
        /*0040*/ 	.short	0x0000
        /*0042*/ 	.short	0x0000
        /*0044*/ 	.byte	0x00, 0xf0, 0x11, 0x00


	//----- nvinfo : EIATTR_SPARSE_MMA_MASK
	.align		4
.L_15:
        /*0048*/ 	.byte	0x03, 0x50
        /*004a*/ 	.short	0x0000


	//----- nvinfo : EIATTR_MAXREG_COUNT
	.align		4
        /*004c*/ 	.byte	0x03, 0x1b
        /*004e*/ 	.short	0x00ff


	//----- nvinfo : EIATTR_NUM_BARRIERS
	.align		4
        /*0050*/ 	.byte	0x02, 0x4c
        /*0052*/ 	.byte	0x01
	.zero		1


	//----- nvinfo : EIATTR_MERCURY_ISA_VERSION
	.align		4
        /*0054*/ 	.byte	0x03, 0x5f
        /*0056*/ 	.short	0x0101


	//----- nvinfo : EIATTR_VRC_CTA_INIT_COUNT
	.align		4
        /*0058*/ 	.byte	0x02, 0x4a
	.zero		1
	.zero		1


	//----- nvinfo : EIATTR_EXIT_INSTR_OFFSETS
	.align		4
        /*005c*/ 	.byte	0x04, 0x1c
        /*005e*/ 	.short	(.L_17 - .L_16)


	//   ....[0]....
.L_16:
        /*0060*/ 	.word	0x00000c10


	//   ....[1]....
        /*0064*/ 	.word	0x00000c80


	//----- nvinfo : EIATTR_CRS_STACK_SIZE
	.align		4
.L_17:
        /*0068*/ 	.byte	0x04, 0x1e
        /*006a*/ 	.short	(.L_19 - .L_18)
.L_18:
        /*006c*/ 	.word	0x00000000


	//----- nvinfo : EIATTR_CBANK_PARAM_SIZE
	.align		4
.L_19:
        /*0070*/ 	.byte	0x03, 0x19
        /*0072*/ 	.short	0x0018


	//----- nvinfo : EIATTR_PARAM_CBANK
	.align		4
        /*0074*/ 	.byte	0x04, 0x0a
        /*0076*/ 	.short	(.L_21 - .L_20)
	.align		4
.L_20:
        /*0078*/ 	.word	index@(.nv.constant0._Z17GpuConv1DOnDeviceiiPfPS_)
        /*007c*/ 	.short	0x0380
        /*007e*/ 	.short	0x0018


	//----- nvinfo : EIATTR_SW_WAR
	.align		4
.L_21:
        /*0080*/ 	.byte	0x04, 0x36
        /*0082*/ 	.short	(.L_23 - .L_22)
.L_22:
        /*0084*/ 	.word	0x00000008
.L_23:


//--------------------- .nv.callgraph             --------------------------
	.section	.nv.callgraph,"",@"SHT_CUDA_CALLGRAPH"
	.align	4
	.sectionentsize	8
	.align		4
        /*0000*/ 	.word	0x00000000
	.align		4
        /*0004*/ 	.word	0xffffffff
	.align		4
        /*0008*/ 	.word	0x00000000
	.align		4
        /*000c*/ 	.word	0xfffffffe
	.align		4
        /*0010*/ 	.word	0x00000000
	.align		4
        /*0014*/ 	.word	0xfffffffd
	.align		4
        /*0018*/ 	.word	0x00000000
	.align		4
        /*001c*/ 	.word	0xfffffffc


//--------------------- .text._Z17GpuConv1DOnDeviceiiPfPS_ --------------------------
	.section	.text._Z17GpuConv1DOnDeviceiiPfPS_,"ax",@progbits
	.align	128
        .global         _Z17GpuConv1DOnDeviceiiPfPS_
        .type           _Z17GpuConv1DOnDeviceiiPfPS_,@function
        .size           _Z17GpuConv1DOnDeviceiiPfPS_,(.L_x_10 - _Z17GpuConv1DOnDeviceiiPfPS_)
        .other          _Z17GpuConv1DOnDeviceiiPfPS_,@"STO_CUDA_ENTRY STV_DEFAULT"
_Z17GpuConv1DOnDeviceiiPfPS_:
.text._Z17GpuConv1DOnDeviceiiPfPS_:
[----:B------:R-:W-:Y:S01]  /*0000*/  LDC R1, c[0x0][0x37c] ;  /* 0x0000df00ff017b82 */ /* 0x000fe20000000800 */
[----:B------:R-:W0:Y:S07]  /*0010*/  S2R R2, SR_TID.X ;  /* 0x0000000000027919 */ /* 0x000e2e0000002100 */
[----:B------:R-:W0:Y:S01]  /*0020*/  S2UR UR4, SR_CTAID.X ;  /* 0x00000000000479c3 */ /* 0x000e220000002500 */
[----:B------:R-:W1:Y:S01]  /*0030*/  LDCU UR5, c[0x0][0x380] ;  /* 0x00007000ff0577ac */ /* 0x000e620008000800 */
[----:B------:R-:W2:Y:S06]  /*0040*/  LDCU.64 UR6, c[0x0][0x358] ;  /* 0x00006b00ff0677ac */ /* 0x000eac0008000a00 */
[----:B------:R-:W0:Y:S02]  /*0050*/  LDC R3, c[0x0][0x360] ;  /* 0x0000d800ff037b82 */ /* 0x000e240000000800 */
[----:B0-----:R-:W-:Y:S01]  /*0060*/  IMAD R0, R3, UR4, R2 ;  /* 0x0000000403007c24 */ /* 0x001fe2000f8e0202 */
[----:B------:R-:W0:Y:S04]  /*0070*/  LDCU UR4, c[0x0][0x384] ;  /* 0x00007080ff0477ac */ /* 0x000e280008000800 */
[----:B-1----:R-:W-:-:S13]  /*0080*/  ISETP.GE.AND P0, PT, R0, UR5, PT ;  /* 0x0000000500007c0c */ /* 0x002fda000bf06270 */
[----:B------:R-:W2:Y:S02]  /*0090*/  @!P0 LDC.64 R10, c[0x0][0x390] ;  /* 0x0000e400ff0a8b82 */ /* 0x000ea40000000a00 */
[----:B--2---:R-:W2:Y:S01]  /*00a0*/  @!P0 LDG.E.64 R10, desc[UR6][R10.64] ;  /* 0x000000060a0a8981 */ /* 0x004ea2000c1e1b00 */
[----:B------:R-:W-:Y:S01]  /*00b0*/  @!P0 LEA R13, R0, R0, 0x1 ;  /* 0x00000000000d8211 */ /* 0x000fe200078e08ff */
[----:B0-----:R-:W-:-:S04]  /*00c0*/  UISETP.GE.AND UP0, UPT, UR4, 0x1, UPT ;  /* 0x000000010400788c */ /* 0x001fc8000bf06270 */
[----:B--2---:R-:W-:-:S05]  /*00d0*/  @!P0 IMAD.WIDE R12, R13, 0x4, R10 ;  /* 0x000000040d0c8825 */ /* 0x004fca00078e020a */
[----:B------:R0:W5:Y:S04]  /*00e0*/  @!P0 LDG.E R4, desc[UR6][R12.64] ;  /* 0x000000060c048981 */ /* 0x000168000c1e1900 */
[----:B------:R0:W5:Y:S04]  /*00f0*/  @!P0 LDG.E R5, desc[UR6][R12.64+0x4] ;  /* 0x000004060c058981 */ /* 0x000168000c1e1900 */
[----:B------:R0:W5:Y:S01]  /*0100*/  @!P0 LDG.E R6, desc[UR6][R12.64+0x8] ;  /* 0x000008060c068981 */ /* 0x000162000c1e1900 */
[----:B------:R-:W-:Y:S01]  /*0110*/  HFMA2 R7, -RZ, RZ, 0, 0 ;  /* 0x00000000ff077431 */ /* 0x000fe200000001ff */
[----:B------:R-:W-:Y:S01]  /*0120*/  CS2R R8, SRZ ;  /* 0x0000000000087805 */ /* 0x000fe2000001ff00 */
[----:B------:R-:W-:Y:S06]  /*0130*/  BRA.U !UP0, `(.L_x_0) ;  /* 0x0000000908b07547 */ /* 0x000fec000b800000 */
[----:B------:R-:W1:Y:S01]  /*0140*/  S2R R10, SR_CgaCtaId ;  /* 0x00000000000a7919 */ /* 0x000e620000008800 */
[----:B------:R-:W2:Y:S01]  /*0150*/  LDCU UR4, c[0x0][0x384] ;  /* 0x00007080ff0477ac */ /* 0x000ea20008000800 */
[----:B------:R-:W-:Y:S02]  /*0160*/  MOV R9, 0x400 ;  /* 0x0000040000097802 */ /* 0x000fe40000000f00 */
[----:B0-----:R-:W-:Y:S02]  /*0170*/  MOV R12, RZ ;  /* 0x000000ff000c7202 */ /* 0x001fe40000000f00 */
[----:B--2---:R-:W-:Y:S01]  /*0180*/  MOV R14, UR4 ;  /* 0x00000004000e7c02 */ /* 0x004fe20008000f00 */
[----:B------:R-:W-:Y:S01]  /*0190*/  UMOV UR4, URZ ;  /* 0x000000ff00047c82 */ /* 0x000fe20008000000 */
[----:B-1----:R-:W-:Y:S02]  /*01a0*/  LEA R13, R10, R9, 0x18 ;  /* 0x000000090a0d7211 */ /* 0x002fe400078ec0ff */
[----:B------:R-:W-:-:S03]  /*01b0*/  MOV R9, RZ ;  /* 0x000000ff00097202 */ /* 0x000fc60000000f00 */
[----:B------:R-:W-:-:S07]  /*01c0*/  IMAD R13, R2, 0xc, R13 ;  /* 0x0000000c020d7824 */ /* 0x000fce00078e020d */
.L_x_8:
[----:B------:R-:W0:Y:S01]  /*01d0*/  LDCU UR8, c[0x0][0x384] ;  /* 0x00007080ff0877ac */ /* 0x000e220008000800 */
[----:B------:R-:W-:Y:S01]  /*01e0*/  IMAD R15, R3, UR4, R2 ;  /* 0x00000004030f7c24 */ /* 0x000fe2000f8e0202 */
[----:B------:R-:W1:Y:S04]  /*01f0*/  LDCU UR5, c[0x0][0x380] ;  /* 0x00007000ff0577ac */ /* 0x000e680008000800 */
[----:B0-----:R-:W-:-:S13]  /*0200*/  ISETP.GE.AND P0, PT, R15, UR8, PT ;  /* 0x000000080f007c0c */ /* 0x001fda000bf06270 */
[----:B------:R-:W0:Y:S02]  /*0210*/  @!P0 LDC.64 R16, c[0x0][0x390] ;  /* 0x0000e400ff108b82 */ /* 0x000e240000000a00 */
[----:B0-----:R-:W2:Y:S01]  /*0220*/  @!P0 LDG.E.64 R10, desc[UR6][R16.64+0x8] ;  /* 0x00000806100a8981 */ /* 0x001ea2000c1e1b00 */
[----:B------:R-:W-:-:S05]  /*0230*/  @!P0 LEA R15, R15, R15, 0x1 ;  /* 0x0000000f0f0f8211 */ /* 0x000fca00078e08ff */
[----:B--2---:R-:W-:-:S05]  /*0240*/  @!P0 IMAD.WIDE R10, R15, 0x4, R10 ;  /* 0x000000040f0a8825 */ /* 0x004fca00078e020a */
[----:B------:R-:W2:Y:S04]  /*0250*/  @!P0 LDG.E R18, desc[UR6][R10.64] ;  /* 0x000000060a128981 */ /* 0x000ea8000c1e1900 */
[----:B------:R-:W3:Y:S04]  /*0260*/  @!P0 LDG.E R20, desc[UR6][R10.64+0x4] ;  /* 0x000004060a148981 */ /* 0x000ee8000c1e1900 */
[----:B------:R-:W4:Y:S01]  /*0270*/  @!P0 LDG.E R22, desc[UR6][R10.64+0x8] ;  /* 0x000008060a168981 */ /* 0x000f22000c1e1900 */
[----:B------:R-:W-:Y:S03]  /*0280*/  BSSY.RECONVERGENT B0, `(.L_x_1) ;  /* 0x0000091000007945 */ /* 0x000fe60003800200 */
[----:B--2---:R0:W-:Y:S04]  /*0290*/  @!P0 STS [R13], R18 ;  /* 0x000000120d008388 */ /* 0x0041e80000000800 */
[----:B---3--:R0:W-:Y:S04]  /*02a0*/  @!P0 STS [R13+0x4], R20 ;  /* 0x000004140d008388 */ /* 0x0081e80000000800 */
[----:B----4-:R0:W-:Y:S01]  /*02b0*/  @!P0 STS [R13+0x8], R22 ;  /* 0x000008160d008388 */ /* 0x0101e20000000800 */
[----:B------:R-:W-:Y:S01]  /*02c0*/  BAR.SYNC.DEFER_BLOCKING 0x0 ;  /* 0x0000000000007b1d */ /* 0x000fe20000010000 */
[----:B------:R-:W-:-:S04]  /*02d0*/  ISETP.GE.AND P0, PT, R12, UR8, PT ;  /* 0x000000080c007c0c */ /* 0x000fc8000bf06270 */
[----:B-1----:R-:W-:-:S13]  /*02e0*/  ISETP.GE.OR P0, PT, R0, UR5, P0 ;  /* 0x0000000500007c0c */ /* 0x002fda0008706670 */
[----:B0-----:R-:W-:Y:S05]  /*02f0*/  @P0 BRA `(.L_x_2) ;  /* 0x0000000800240947 */ /* 0x001fea0003800000 */
[----:B------:R-:W-:-:S04]  /*0300*/  VIMNMX R10, PT, PT, R3, R14, PT ;  /* 0x0000000e030a7248 */ /* 0x000fc80003fe0100 */
[C---:B------:R-:W-:Y:S02]  /*0310*/  ISETP.GE.AND P0, PT, R10.reuse, 0x4, PT ;  /* 0x000000040a00780c */ /* 0x040fe40003f06270 */
[----:B------:R-:W-:-:S04]  /*0320*/  VIMNMX R10, PT, PT, R10, 0x1, !PT ;  /* 0x000000010a0a7848 */ /* 0x000fc80007fe0100 */
[----:B------:R-:W-:-:S07]  /*0330*/  LOP3.LUT R17, R10, 0x3, RZ, 0xc0, !PT ;  /* 0x000000030a117812 */ /* 0x000fce00078ec0ff */
[----:B------:R-:W-:Y:S05]  /*0340*/  @!P0 BRA `(.L_x_3) ;  /* 0x0000000400c08947 */ /* 0x000fea0003800000 */
[----:B------:R-:W0:Y:S01]  /*0350*/  LDS R11, [R13] ;  /* 0x000000000d0b7984 */ /* 0x000e220000000800 */
[----:B------:R-:W-:-:S03]  /*0360*/  LOP3.LUT R10, R10, 0x7ffffffc, RZ, 0xc0, !PT ;  /* 0x7ffffffc0a0a7812 */ /* 0x000fc600078ec0ff */
[----:B------:R-:W1:Y:S01]  /*0370*/  LDS R16, [R13+0x4] ;  /* 0x000004000d107984 */ /* 0x000e620000000800 */
[----:B------:R-:W-:-:S03]  /*0380*/  IADD3 R10, PT, PT, -R10, RZ, RZ ;  /* 0x000000ff0a0a7210 */ /* 0x000fc60007ffe1ff */
[----:B------:R-:W2:Y:S01]  /*0390*/  LDS R15, [R13+0x8] ;  /* 0x000008000d0f7984 */ /* 0x000ea20000000800 */
[----:B------:R-:W-:Y:S01]  /*03a0*/  ISETP.GE.AND P0, PT, R10, RZ, PT ;  /* 0x000000ff0a00720c */ /* 0x000fe20003f06270 */
[----:B0----5:R-:W-:Y:S01]  /*03b0*/  FADD R11, R4, R11 ;  /* 0x0000000b040b7221 */ /* 0x021fe20000000000 */
[----:B-1----:R-:W-:Y:S01]  /*03c0*/  FADD R16, R5, R16 ;  /* 0x0000001005107221 */ /* 0x002fe20000000000 */
[----:B--2---:R-:W-:-:S10]  /*03d0*/  FADD R18, R6, R15 ;  /* 0x0000000f06127221 */ /* 0x004fd40000000000 */
[----:B------:R-:W-:Y:S05]  /*03e0*/  @P0 BRA `(.L_x_4) ;  /* 0x00000004005c0947 */ /* 0x000fea0003800000 */
[----:B------:R-:W-:Y:S02]  /*03f0*/  IADD3 R15, PT, PT, -R10, RZ, RZ ;  /* 0x000000ff0a0f7210 */ /* 0x000fe40007ffe1ff */
[----:B------:R-:W-:Y:S02]  /*0400*/  PLOP3.LUT P0, PT, PT, PT, PT, 0x80, 0x8 ;  /* 0x000000000008781c */ /* 0x000fe40003f0f070 */
[----:B------:R-:W-:-:S13]  /*0410*/  ISETP.GT.AND P1, PT, R15, 0xc, PT ;  /* 0x0000000c0f00780c */ /* 0x000fda0003f24270 */
[----:B------:R-:W-:Y:S05]  /*0420*/  @!P1 BRA `(.L_x_5) ;  /* 0x0000000000d09947 */ /* 0x000fea0003800000 */
[----:B------:R-:W-:-:S13]  /*0430*/  PLOP3.LUT P0, PT, PT, PT, PT, 0x8, 0x80 ;  /* 0x000000000080781c */ /* 0x000fda0003f0e170 */
.L_x_6:
[C---:B------:R-:W-:Y:S01]  /*0440*/  FADD R8, R11.reuse, R8 ;  /* 0x000000080b087221 */ /* 0x040fe20000000000 */
[----:B------:R-:W-:Y:S01]  /*0450*/  FADD R7, R16, R7 ;  /* 0x0000000710077221 */ /* 0x000fe20000000000 */
[----:B------:R-:W-:Y:S01]  /*0460*/  FADD R9, R18, R9 ;  /* 0x0000000912097221 */ /* 0x000fe20000000000 */
[----:B------:R-:W-:Y:S01]  /*0470*/  IADD3 R10, PT, PT, R10, 0x10, RZ ;  /* 0x000000100a0a7810 */ /* 0x000fe20007ffe0ff */
[C---:B------:R-:W-:Y:S01]  /*0480*/  FADD R8, R11.reuse, R8 ;  /* 0x000000080b087221 */ /* 0x040fe20000000000 */
[----:B------:R-:W-:Y:S01]  /*0490*/  FADD R7, R16, R7 ;  /* 0x0000000710077221 */ /* 0x000fe20000000000 */
[----:B------:R-:W-:Y:S01]  /*04a0*/  FADD R9, R18, R9 ;  /* 0x0000000912097221 */ /* 0x000fe20000000000 */
[----:B------:R-:W-:Y:S01]  /*04b0*/  ISETP.GE.AND P1, PT, R10, -0xc, PT ;  /* 0xfffffff40a00780c */ /* 0x000fe20003f26270 */
[----:B------:R-:W-:Y:S01]  /*04c0*/  FADD R8, R11, R8 ;  /* 0x000000080b087221 */ /* 0x000fe20000000000 */
[----:B------:R-:W-:Y:S01]  /*04d0*/  FADD R7, R16, R7 ;  /* 0x0000000710077221 */ /* 0x000fe20000000000 */
[----:B------:R-:W-:-:S02]  /*04e0*/  FADD R9, R18, R9 ;  /* 0x0000000912097221 */ /* 0x000fc40000000000 */
[C---:B------:R-:W-:Y:S01]  /*04f0*/  FADD R8, R11.reuse, R8 ;  /* 0x000000080b087221 */ /* 0x040fe20000000000 */
[----:B------:R-:W-:Y:S01]  /*0500*/  FADD R7, R16, R7 ;  /* 0x0000000710077221 */ /* 0x000fe20000000000 */
[----:B------:R-:W-:Y:S02]  /*0510*/  FADD R9, R18, R9 ;  /* 0x0000000912097221 */ /* 0x000fe40000000000 */
[C---:B------:R-:W-:Y:S01]  /*0520*/  FADD R8, R11.reuse, R8 ;  /* 0x000000080b087221 */ /* 0x040fe20000000000 */
[----:B------:R-:W-:Y:S01]  /*0530*/  FADD R7, R16, R7 ;  /* 0x0000000710077221 */ /* 0x000fe20000000000 */
[----:B------:R-:W-:Y:S02]  /*0540*/  FADD R9, R18, R9 ;  /* 0x0000000912097221 */ /* 0x000fe40000000000 */
        /* <DEDUP_REMOVED lines=30> */
[----:B------:R-:W-:Y:S01]  /*0730*/  FADD R8, R11, R8 ;  /* 0x000000080b087221 */ /* 0x000fe20000000000 */
[----:B------:R-:W-:Y:S01]  /*0740*/  FADD R7, R16, R7 ;  /* 0x0000000710077221 */ /* 0x000fe20000000000 */
[----:B------:R-:W-:Y:S01]  /*0750*/  FADD R9, R18, R9 ;  /* 0x0000000912097221 */ /* 0x000fe20000000000 */
[----:B------:R-:W-:Y:S06]  /*0760*/  @!P1 BRA `(.L_x_6) ;  /* 0xfffffffc00349947 */ /* 0x000fec000383ffff */
.L_x_5:
[----:B------:R-:W-:-:S04]  /*0770*/  IADD3 R15, PT, PT, -R10, RZ, RZ ;  /* 0x000000ff0a0f7210 */ /* 0x000fc80007ffe1ff */
[----:B------:R-:W-:-:S13]  /*0780*/  ISETP.GT.AND P1, PT, R15, 0x4, PT ;  /* 0x000000040f00780c */ /* 0x000fda0003f24270 */
[----:B------:R-:W-:Y:S05]  /*0790*/  @!P1 BRA `(.L_x_7) ;  /* 0x0000000000689947 */ /* 0x000fea0003800000 */
[----:B------:R-:W-:Y:S01]  /*07a0*/  FADD R8, R8, R11 ;  /* 0x0000000b08087221 */ /* 0x000fe20000000000 */
[----:B------:R-:W-:Y:S01]  /*07b0*/  FADD R7, R7, R16 ;  /* 0x0000001007077221 */ /* 0x000fe20000000000 */
[----:B------:R-:W-:Y:S01]  /*07c0*/  FADD R9, R9, R18 ;  /* 0x0000001209097221 */ /* 0x000fe20000000000 */
[----:B------:R-:W-:Y:S01]  /*07d0*/  PLOP3.LUT P0, PT, PT, PT, PT, 0x8, 0x80 ;  /* 0x000000000080781c */ /* 0x000fe20003f0e170 */
[C---:B------:R-:W-:Y:S01]  /*07e0*/  FADD R8, R11.reuse, R8 ;  /* 0x000000080b087221 */ /* 0x040fe20000000000 */
[----:B------:R-:W-:Y:S01]  /*07f0*/  FADD R7, R16, R7 ;  /* 0x0000000710077221 */ /* 0x000fe20000000000 */
[----:B------:R-:W-:Y:S01]  /*0800*/  FADD R9, R18, R9 ;  /* 0x0000000912097221 */ /* 0x000fe20000000000 */
[----:B------:R-:W-:Y:S01]  /*0810*/  IADD3 R10, PT, PT, R10, 0x8, RZ ;  /* 0x000000080a0a7810 */ /* 0x000fe20007ffe0ff */
        /* <DEDUP_REMOVED lines=15> */
[----:B------:R-:W-:Y:S01]  /*0910*/  FADD R8, R11, R8 ;  /* 0x000000080b087221 */ /* 0x000fe20000000000 */
[----:B------:R-:W-:Y:S01]  /*0920*/  FADD R7, R16, R7 ;  /* 0x0000000710077221 */ /* 0x000fe20000000000 */
[----:B------:R-:W-:-:S07]  /*0930*/  FADD R9, R18, R9 ;  /* 0x0000000912097221 */ /* 0x000fce0000000000 */
.L_x_7:
[----:B------:R-:W-:-:S13]  /*0940*/  ISETP.NE.OR P0, PT, R10, RZ, P0 ;  /* 0x000000ff0a00720c */ /* 0x000fda0000705670 */
[----:B------:R-:W-:Y:S05]  /*0950*/  @!P0 BRA `(.L_x_3) ;  /* 0x00000000003c8947 */ /* 0x000fea0003800000 */
.L_x_4:
[----:B------:R-:W-:Y:S01]  /*0960*/  IADD3 R10, PT, PT, R10, 0x4, RZ ;  /* 0x000000040a0a7810 */ /* 0x000fe20007ffe0ff */
[C---:B------:R-:W-:Y:S01]  /*0970*/  FADD R8, R11.reuse, R8 ;  /* 0x000000080b087221 */ /* 0x040fe20000000000 */
[----:B------:R-:W-:Y:S01]  /*0980*/  FADD R7, R16, R7 ;  /* 0x0000000710077221 */ /* 0x000fe20000000000 */
[----:B------:R-:W-:Y:S01]  /*0990*/  FADD R9, R18, R9 ;  /* 0x0000000912097221 */ /* 0x000fe20000000000 */
[----:B------:R-:W-:Y:S01]  /*09a0*/  ISETP.NE.AND P0, PT, R10, RZ, PT ;  /* 0x000000ff0a00720c */ /* 0x000fe20003f05270 */
        /* <DEDUP_REMOVED lines=8> */
[----:B------:R-:W-:Y:S02]  /*0a30*/  FADD R9, R18, R9 ;  /* 0x0000000912097221 */ /* 0x000fe40000000000 */
[----:B------:R-:W-:Y:S05]  /*0a40*/  @P0 BRA `(.L_x_4) ;  /* 0xfffffffc00c40947 */ /* 0x000fea000383ffff */
.L_x_3:
[----:B------:R-:W-:-:S13]  /*0a50*/  ISETP.NE.AND P0, PT, R17, RZ, PT ;  /* 0x000000ff1100720c */ /* 0x000fda0003f05270 */
[----:B------:R-:W-:Y:S05]  /*0a60*/  @!P0 BRA `(.L_x_2) ;  /* 0x0000000000488947 */ /* 0x000fea0003800000 */
[----:B------:R-:W0:Y:S01]  /*0a70*/  LDS R11, [R13] ;  /* 0x000000000d0b7984 */ /* 0x000e220000000800 */
[----:B------:R-:W-:-:S03]  /*0a80*/  ISETP.NE.AND P0, PT, R17, 0x1, PT ;  /* 0x000000011100780c */ /* 0x000fc60003f05270 */
[----:B------:R-:W1:Y:S04]  /*0a90*/  LDS R10, [R13+0x4] ;  /* 0x000004000d0a7984 */ /* 0x000e680000000800 */
[----:B------:R-:W2:Y:S01]  /*0aa0*/  LDS R15, [R13+0x8] ;  /* 0x000008000d0f7984 */ /* 0x000ea20000000800 */
[----:B0----5:R-:W-:Y:S01]  /*0ab0*/  FADD R11, R4, R11 ;  /* 0x0000000b040b7221 */ /* 0x021fe20000000000 */
[----:B-1----:R-:W-:-:S03]  /*0ac0*/  FADD R10, R5, R10 ;  /* 0x0000000a050a7221 */ /* 0x002fc60000000000 */
[----:B------:R-:W-:Y:S01]  /*0ad0*/  FADD R8, R8, R11 ;  /* 0x0000000b08087221 */ /* 0x000fe20000000000 */
[----:B--2---:R-:W-:Y:S01]  /*0ae0*/  FADD R16, R6, R15 ;  /* 0x0000000f06107221 */ /* 0x004fe20000000000 */
[----:B------:R-:W-:-:S03]  /*0af0*/  FADD R7, R7, R10 ;  /* 0x0000000a07077221 */ /* 0x000fc60000000000 */
[----:B------:R-:W-:Y:S01]  /*0b00*/  FADD R9, R9, R16 ;  /* 0x0000001009097221 */ /* 0x000fe20000000000 */
[----:B------:R-:W-:Y:S06]  /*0b10*/  @!P0 BRA `(.L_x_2) ;  /* 0x00000000001c8947 */ /* 0x000fec0003800000 */
[----:B------:R-:W-:Y:S01]  /*0b20*/  ISETP.NE.AND P0, PT, R17, 0x2, PT ;  /* 0x000000021100780c */ /* 0x000fe20003f05270 */
[----:B------:R-:W-:Y:S01]  /*0b30*/  FADD R8, R8, R11 ;  /* 0x0000000b08087221 */ /* 0x000fe20000000000 */
[----:B------:R-:W-:Y:S01]  /*0b40*/  FADD R7, R7, R10 ;  /* 0x0000000a07077221 */ /* 0x000fe20000000000 */
[----:B------:R-:W-:-:S10]  /*0b50*/  FADD R9, R9, R16 ;  /* 0x0000001009097221 */ /* 0x000fd40000000000 */
[----:B------:R-:W-:Y:S01]  /*0b60*/  @P0 FADD R8, R8, R11 ;  /* 0x0000000b08080221 */ /* 0x000fe20000000000 */
[----:B------:R-:W-:Y:S01]  /*0b70*/  @P0 FADD R7, R7, R10 ;  /* 0x0000000a07070221 */ /* 0x000fe20000000000 */
[----:B------:R-:W-:-:S07]  /*0b80*/  @P0 FADD R9, R9, R16 ;  /* 0x0000001009090221 */ /* 0x000fce0000000000 */
.L_x_2:
[----:B------:R-:W-:Y:S05]  /*0b90*/  BSYNC.RECONVERGENT B0 ;  /* 0x0000000000007941 */ /* 0x000fea0003800200 */
.L_x_1:
[C---:B------:R-:W-:Y:S01]  /*0ba0*/  IADD3 R12, PT, PT, R3.reuse, R12, RZ ;  /* 0x0000000c030c7210 */ /* 0x040fe20007ffe0ff */
[----:B------:R-:W-:Y:S01]  /*0bb0*/  BAR.SYNC.DEFER_BLOCKING 0x0 ;  /* 0x0000000000007b1d */ /* 0x000fe20000010000 */
[----:B------:R-:W-:Y:S01]  /*0bc0*/  UIADD3 UR4, UPT, UPT, UR4, 0x1, URZ ;  /* 0x0000000104047890 */ /* 0x000fe2000fffe0ff */
[----:B------:R-:W-:Y:S02]  /*0bd0*/  IADD3 R14, PT, PT, -R3, R14, RZ ;  /* 0x0000000e030e7210 */ /* 0x000fe40007ffe1ff */
[----:B------:R-:W-:-:S13]  /*0be0*/  ISETP.GE.AND P0, PT, R12, UR8, PT ;  /* 0x000000080c007c0c */ /* 0x000fda000bf06270 */
[----:B------:R-:W-:Y:S05]  /*0bf0*/  @!P0 BRA `(.L_x_8) ;  /* 0xfffffff400748947 */ /* 0x000fea000383ffff */
.L_x_0:
[----:B------:R-:W-:-:S13]  /*0c00*/  ISETP.GE.AND P0, PT, R0, UR5, PT ;  /* 0x0000000500007c0c */ /* 0x000fda000bf06270 */
[----:B------:R-:W-:Y:S05]  /*0c10*/  @P0 EXIT ;  /* 0x000000000000094d */ /* 0x000fea0003800000 */
[----:B------:R-:W1:Y:S01]  /*0c20*/  LDC.64 R2, c[0x0][0x388] ;  /* 0x0000e200ff027b82 */ /* 0x000e620000000a00 */
[----:B-----5:R-:W-:-:S05]  /*0c30*/  LEA R5, R0, R0, 0x1 ;  /* 0x0000000000057211 */ /* 0x020fca00078e08ff */
[----:B-1----:R-:W-:-:S05]  /*0c40*/  IMAD.WIDE R2, R5, 0x4, R2 ;  /* 0x0000000405027825 */ /* 0x002fca00078e0202 */
[----:B------:R-:W-:Y:S04]  /*0c50*/  STG.E desc[UR6][R2.64], R8 ;  /* 0x0000000802007986 */ /* 0x000fe8000c101906 */
[----:B------:R-:W-:Y:S04]  /*0c60*/  STG.E desc[UR6][R2.64+0x4], R7 ;  /* 0x0000040702007986 */ /* 0x000fe8000c101906 */
[----:B------:R-:W-:Y:S01]  /*0c70*/  STG.E desc[UR6][R2.64+0x8], R9 ;  /* 0x0000080902007986 */ /* 0x000fe2000c101906 */
[----:B------:R-:W-:Y:S05]  /*0c80*/  EXIT ;  /* 0x000000000000794d */ /* 0x000fea0003800000 */
.L_x_9:
[----:B------:R-:W-:-:S00]  /*0c90*/  BRA `(.L_x_9) ;  /* 0xfffffffc00fc7947 */ /* 0x000fc0000383ffff */
[----:B------:R-:W-:-:S00]  /*0ca0*/  NOP ;  /* 0x0000000000007918 */ /* 0x000fc00000000000 */
        /* <DEDUP_REMOVED lines=13> */
.L_x_10:


//--------------------- .nv.shared._Z17GpuConv1DOnDeviceiiPfPS_ --------------------------
	.section	.nv.shared._Z17GpuConv1DOnDeviceiiPfPS_,"aw",@nobits
	.sectionflags	@""
	.align	16
	.zero		1024


//--------------------- .nv.shared.reserved.0     --------------------------
	.section	.nv.shared.reserved.0,"aw",@nobits
	.weak		__nv_reservedSMEM_offset_0_alias
	.size		__nv_reservedSMEM_offset_0_alias, 0, 64
	.other		__nv_reservedSMEM_offset_0_alias,@"STO_CUDA_RESERVED_SHARED STV_DEFAULT"
__nv_reservedSMEM_offset_0_alias:
	.zero		0
	.zero		64


//--------------------- .nv.constant0._Z17GpuConv1DOnDeviceiiPfPS_ --------------------------
	.section	.nv.constant0._Z17GpuConv1DOnDeviceiiPfPS_,"a",@progbits
	.sectionflags	@""
	.align	4
.nv.constant0._Z17GpuConv1DOnDeviceiiPfPS_:
	.zero		920


//--------------------- SYMBOLS --------------------------

	.type		.nv.reservedSmem.offset0,@object
	.size		.nv.reservedSmem.offset0,0x4
	.type		.nv.reservedSmem.cap,@object
	.size		.nv.reservedSmem.cap,0x4
